//
// Generated by NVIDIA NVVM Compiler
//
// Compiler Build ID: CL-36424714
// Cuda compilation tools, release 13.0, V13.0.88
// Based on NVVM 20.0.0
//

.version 9.0
.target sm_100
.address_size 64

	// .globl	_Z6conv2DPfS_
.const .align 4 .b8 F[36];
// _ZZ6conv2DPfS_E2Ns has been demoted

.visible .entry _Z6conv2DPfS_(
	.param .u64 .ptr .align 1 _Z6conv2DPfS__param_0,
	.param .u64 .ptr .align 1 _Z6conv2DPfS__param_1
)
{
	.reg .pred 	%p<9>;
	.reg .b32 	%r<20>;
	.reg .b32 	%f<29>;
	.reg .b64 	%rd<9>;
	// demoted variable
	.shared .align 4 .b8 _ZZ6conv2DPfS_E2Ns[1296];
	ld.param.u64 	%rd1, [_Z6conv2DPfS__param_0];
	ld.param.u64 	%rd2, [_Z6conv2DPfS__param_1];
	mov.u32 	%r6, %ctaid.y;
	shl.b32 	%r7, %r6, 4;
	mov.u32 	%r8, %tid.y;
	add.s32 	%r1, %r8, -1;
	add.s32 	%r2, %r1, %r7;
	mov.u32 	%r9, %ctaid.x;
	shl.b32 	%r10, %r9, 4;
	mov.u32 	%r3, %tid.x;
	add.s32 	%r11, %r3, %r10;
	add.s32 	%r4, %r11, -1;
	max.u32 	%r12, %r2, %r4;
	setp.lt.u32 	%p1, %r12, 5;
	setp.gt.u32 	%p2, %r12, 4;
	mov.u32 	%r13, _ZZ6conv2DPfS_E2Ns;
	mad.lo.s32 	%r14, %r8, 72, %r13;
	shl.b32 	%r15, %r3, 2;
	add.s32 	%r5, %r14, %r15;
	@%p2 bra 	$L__BB0_2;
	cvta.to.global.u64 	%rd3, %rd1;
	mad.lo.s32 	%r17, %r2, 5, %r4;
	mul.wide.u32 	%rd4, %r17, 4;
	add.s64 	%rd5, %rd3, %rd4;
	ld.global.f32 	%f1, [%rd5];
	st.shared.f32 	[%r5], %f1;
	bra.uni 	$L__BB0_3;
$L__BB0_2:
	mov.b32 	%r16, 0;
	st.shared.u32 	[%r5], %r16;
$L__BB0_3:
	bar.sync 	0;
	not.pred 	%p3, %p1;
	@%p3 bra 	$L__BB0_6;
	setp.gt.u32 	%p4, %r1, 15;
	setp.eq.s32 	%p5, %r3, 0;
	setp.gt.u32 	%p6, %r3, 16;
	or.pred  	%p7, %p4, %p6;
	or.pred  	%p8, %p7, %p5;
	@%p8 bra 	$L__BB0_6;
	ld.shared.f32 	%f2, [%r5+-76];
	ld.const.f32 	%f3, [F];
	fma.rn.f32 	%f4, %f2, %f3, 0f00000000;
	ld.shared.f32 	%f5, [%r5+-72];
	ld.const.f32 	%f6, [F+4];
	fma.rn.f32 	%f7, %f5, %f6, %f4;
	ld.shared.f32 	%f8, [%r5+-68];
	ld.const.f32 	%f9, [F+8];
	fma.rn.f32 	%f10, %f8, %f9, %f7;
	ld.shared.f32 	%f11, [%r5+-4];
	ld.const.f32 	%f12, [F+12];
	fma.rn.f32 	%f13, %f11, %f12, %f10;
	ld.shared.f32 	%f14, [%r5];
	ld.const.f32 	%f15, [F+16];
	fma.rn.f32 	%f16, %f14, %f15, %f13;
	ld.shared.f32 	%f17, [%r5+4];
	ld.const.f32 	%f18, [F+20];
	fma.rn.f32 	%f19, %f17, %f18, %f16;
	ld.shared.f32 	%f20, [%r5+68];
	ld.const.f32 	%f21, [F+24];
	fma.rn.f32 	%f22, %f20, %f21, %f19;
	ld.shared.f32 	%f23, [%r5+72];
	ld.const.f32 	%f24, [F+28];
	fma.rn.f32 	%f25, %f23, %f24, %f22;
	ld.shared.f32 	%f26, [%r5+76];
	ld.const.f32 	%f27, [F+32];
	fma.rn.f32 	%f28, %f26, %f27, %f25;
	mad.lo.s32 	%r19, %r2, 5, %r4;
	cvta.to.global.u64 	%rd6, %rd2;
	mul.wide.u32 	%rd7, %r19, 4;
	add.s64 	%rd8, %rd6, %rd7;
	st.global.f32 	[%rd8], %f28;
$L__BB0_6:
	ret;

}


// ===== COMPILED SASS (sm_100) =====

	.target	sm_100

	.elftype	@"ET_EXEC"


//--------------------- .note.nv.tkinfo           --------------------------
	.section	.note.nv.tkinfo,"",@"SHT_NOTE"
	.sectionflags	@"SHF_NOTE_NV_TKINFO"
	.tkinfo
        /*0018*/ 	.word	0x00000002
        /*0030*/ 	.string	""
        /*0030*/ 	.string	"ptxas"
        /*0030*/ 	.string	"Cuda compilation tools, release 13.0, V13.0.88"
        /*0030*/ 	.string	"Build cuda_13.0.r13.0/compiler.36424714_0"
        /*0030*/ 	.string	"-arch sm_100 -m 64 "



//--------------------- .note.nv.cuinfo           --------------------------
	.section	.note.nv.cuinfo,"",@"SHT_NOTE"
	.sectionflags	@"SHF_NOTE_NV_CUINFO"
        /*0018*/ 	.short	0x0002
        /*001a*/ 	.short	0x0064
        /*001c*/ 	.short	0x0082
	.zero		2


//--------------------- .nv.info                  --------------------------
	.section	.nv.info,"",@"SHT_CUDA_INFO"
	.align	4


	//----- nvinfo : EIATTR_REGCOUNT
	.align		4
        /*0000*/ 	.byte	0x04, 0x2f
        /*0002*/ 	.short	(.L_2 - .L_1)
	.align		4
.L_1:
        /*0004*/ 	.word	index@(_Z6conv2DPfS_)
        /*0008*/ 	.word	0x00000016


	//----- nvinfo : EIATTR_FRAME_SIZE
	.align		4
.L_2:
        /*000c*/ 	.byte	0x04, 0x11
        /*000e*/ 	.short	(.L_4 - .L_3)
	.align		4
.L_3:
        /*0010*/ 	.word	index@(_Z6conv2DPfS_)
        /*0014*/ 	.word	0x00000000


	//----- nvinfo : EIATTR_MIN_STACK_SIZE
	.align		4
.L_4:
        /*0018*/ 	.byte	0x04, 0x12
        /*001a*/ 	.short	(.L_6 - .L_5)
	.align		4
.L_5:
        /*001c*/ 	.word	index@(_Z6conv2DPfS_)
        /*0020*/ 	.word	0x00000000
.L_6:


//--------------------- .nv.compat                --------------------------
	.section	.nv.compat,"",@"SHT_CUDA_COMPAT_INFO"
	.align	4
        /*0000*/ 	.byte	0x02, 0x09, 0x00, 0x00, 0x02, 0x02, 0x01, 0x00, 0x02, 0x05, 0x05, 0x00, 0x03, 0x07, 0x01, 0x01
        /*0010*/ 	.byte	0x02, 0x03, 0x00, 0x00, 0x02, 0x06, 0x01, 0x00, 0x04, 0x0b, 0x08, 0x00, 0x09, 0x00, 0x00, 0x00
        /*0020*/ 	.byte	0x00, 0x00, 0x00, 0x00


//--------------------- .nv.info._Z6conv2DPfS_    --------------------------
	.section	.nv.info._Z6conv2DPfS_,"",@"SHT_CUDA_INFO"
	.sectionflags	@""
	.align	4


	//----- nvinfo : EIATTR_CUDA_API_VERSION
	.align		4
        /*0000*/ 	.byte	0x04, 0x37
        /*0002*/ 	.short	(.L_8 - .L_7)
.L_7:
        /*0004*/ 	.word	0x00000082


	//----- nvinfo : EIATTR_KPARAM_INFO
	.align		4
.L_8:
        /*0008*/ 	.byte	0x04, 0x17
        /*000a*/ 	.short	(.L_10 - .L_9)
.L_9:
        /*000c*/ 	.word	0x00000000
        /*0010*/ 	.short	0x0001
        /*0012*/ 	.short	0x0008
        /*0014*/ 	.byte	0x00, 0xf5, 0x21, 0x00


	//----- nvinfo : EIATTR_KPARAM_INFO
	.align		4
.L_10:
        /*0018*/ 	.byte	0x04, 0x17
        /*001a*/ 	.short	(.L_12 - .L_11)
.L_11:
        /*001c*/ 	.word	0x00000000
        /*0020*/ 	.short	0x0000
        /*0022*/ 	.short	0x0000
        /*0024*/ 	.byte	0x00, 0xf5, 0x21, 0x00


	//----- nvinfo : EIATTR_SPARSE_MMA_MASK
	.align		4
.L_12:
        /*0028*/ 	.byte	0x03, 0x50
        /*002a*/ 	.short	0x0000


	//----- nvinfo : EIATTR_MAXREG_COUNT
	.align		4
        /*002c*/ 	.byte	0x03, 0x1b
        /*002e*/ 	.short	0x00ff


	//----- nvinfo : EIATTR_NUM_BARRIERS
	.align		4
        /*0030*/ 	.byte	0x02, 0x4c
        /*0032*/ 	.byte	0x01
	.zero		1


	//----- nvinfo : EIATTR_MERCURY_ISA_VERSION
	.align		4
        /*0034*/ 	.byte	0x03, 0x5f
        /*0036*/ 	.short	0x0101


	//----- nvinfo : EIATTR_VRC_CTA_INIT_COUNT
	.align		4
        /*0038*/ 	.byte	0x02, 0x4a
	.zero		1
	.zero		1


	//----- nvinfo : EIATTR_EXIT_INSTR_OFFSETS
	.align		4
        /*003c*/ 	.byte	0x04, 0x1c
        /*003e*/ 	.short	(.L_14 - .L_13)


	//   ....[0]....
.L_13:
        /*0040*/ 	.word	0x00000190


	//   ....[1]....
        /*0044*/ 	.word	0x000001d0


	//   ....[2]....
        /*0048*/ 	.word	0x00000370


	//----- nvinfo : EIATTR_CBANK_PARAM_SIZE
	.align		4
.L_14:
        /*004c*/ 	.byte	0x03, 0x19
        /*004e*/ 	.short	0x0010


	//----- nvinfo : EIATTR_PARAM_CBANK
	.align		4
        /*0050*/ 	.byte	0x04, 0x0a
        /*0052*/ 	.short	(.L_16 - .L_15)
	.align		4
.L_15:
        /*0054*/ 	.word	index@(.nv.constant0._Z6conv2DPfS_)
        /*0058*/ 	.short	0x0380
        /*005a*/ 	.short	0x0010


	//----- nvinfo : EIATTR_SW_WAR
	.align		4
.L_16:
        /*005c*/ 	.byte	0x04, 0x36
        /*005e*/ 	.short	(.L_18 - .L_17)
.L_17:
        /*0060*/ 	.word	0x00000008
.L_18:


//--------------------- .nv.callgraph             --------------------------
	.section	.nv.callgraph,"",@"SHT_CUDA_CALLGRAPH"
	.align	4
	.sectionentsize	8
	.align		4
        /*0000*/ 	.word	0x00000000
	.align		4
        /*0004*/ 	.word	0xffffffff
	.align		4
        /*0008*/ 	.word	0x00000000
	.align		4
        /*000c*/ 	.word	0xfffffffe
	.align		4
        /*0010*/ 	.word	0x00000000
	.align		4
        /*0014*/ 	.word	0xfffffffd
	.align		4
        /*0018*/ 	.word	0x00000000
	.align		4
        /*001c*/ 	.word	0xfffffffc


//--------------------- .nv.constant3             --------------------------
	.section	.nv.constant3,"a",@progbits
	.align	4
.nv.constant3:
	.type		F,@object
	.size		F,(.L_0 - F)
F:
	.zero		36
.L_0:


//--------------------- .text._Z6conv2DPfS_       --------------------------
	.section	.text._Z6conv2DPfS_,"ax",@progbits
	.align	128
        .global         _Z6conv2DPfS_
        .type           _Z6conv2DPfS_,@function
        .size           _Z6conv2DPfS_,(.L_x_1 - _Z6conv2DPfS_)
        .other          _Z6conv2DPfS_,@"STO_CUDA_ENTRY STV_DEFAULT"
_Z6conv2DPfS_:
.text._Z6conv2DPfS_:
[----:B------:R-:W-:Y:S01]  /*0000*/  LDC R1, c[0x0][0x37c] ;  /* 0x0000df00ff017b82 */ /* 0x000fe20000000800 */
[----:B------:R-:W0:Y:S01]  /*0010*/  S2R R11, SR_TID.X ;  /* 0x00000000000b7919 */ /* 0x000e220000002100 */
[----:B------:R-:W1:Y:S01]  /*0020*/  LDCU.64 UR4, c[0x0][0x358] ;  /* 0x00006b00ff0477ac */ /* 0x000e620008000a00 */
[----:B------:R-:W0:Y:S01]  /*0030*/  S2R R2, SR_CTAID.X ;  /* 0x0000000000027919 */ /* 0x000e220000002500 */
[----:B------:R-:W2:Y:S01]  /*0040*/  S2R R9, SR_TID.Y ;  /* 0x0000000000097919 */ /* 0x000ea20000002200 */
[----:B------:R-:W3:Y:S01]  /*0050*/  S2R R3, SR_CTAID.Y ;  /* 0x0000000000037919 */ /* 0x000ee20000002600 */
[----:B0-----:R-:W-:Y:S02]  /*0060*/  LEA R2, R2, R11, 0x4 ;  /* 0x0000000b02027211 */ /* 0x001fe400078e20ff */
[----:B--2---:R-:W-:Y:S02]  /*0070*/  IADD3 R0, PT, PT, R9, -0x1, RZ ;  /* 0xffffffff09007810 */ /* 0x004fe40007ffe0ff */
[----:B------:R-:W-:-:S02]  /*0080*/  IADD3 R2, PT, PT, R2, -0x1, RZ ;  /* 0xffffffff02027810 */ /* 0x000fc40007ffe0ff */
[----:B---3--:R-:W-:-:S04]  /*0090*/  LEA R3, R3, R0, 0x4 ;  /* 0x0000000003037211 */ /* 0x008fc800078e20ff */
[----:B------:R-:W-:-:S04]  /*00a0*/  VIMNMX.U32 R8, PT, PT, R3, R2, !PT ;  /* 0x0000000203087248 */ /* 0x000fc80007fe0000 */
[----:B------:R-:W-:-:S13]  /*00b0*/  ISETP.GT.U32.AND P0, PT, R8, 0x4, PT ;  /* 0x000000040800780c */ /* 0x000fda0003f04070 */
[----:B------:R-:W0:Y:S01]  /*00c0*/  @!P0 LDC.64 R4, c[0x0][0x380] ;  /* 0x0000e000ff048b82 */ /* 0x000e220000000a00 */
[----:B------:R-:W-:-:S04]  /*00d0*/  @!P0 IMAD R7, R3, 0x5, R2 ;  /* 0x0000000503078824 */ /* 0x000fc800078e0202 */
[----:B0-----:R-:W-:-:S06]  /*00e0*/  @!P0 IMAD.WIDE.U32 R4, R7, 0x4, R4 ;  /* 0x0000000407048825 */ /* 0x001fcc00078e0004 */
[----:B-1----:R-:W2:Y:S01]  /*00f0*/  @!P0 LDG.E R5, desc[UR4][R4.64] ;  /* 0x0000000404058981 */ /* 0x002ea2000c1e1900 */
[----:B------:R-:W-:Y:S02]  /*0100*/  MOV R6, 0x400 ;  /* 0x0000040000067802 */ /* 0x000fe40000000f00 */
[----:B------:R-:W-:Y:S01]  /*0110*/  ISETP.GE.U32.AND P1, PT, R8, 0x5, PT ;  /* 0x000000050800780c */ /* 0x000fe20003f26070 */
[----:B------:R-:W0:Y:S02]  /*0120*/  S2R R7, SR_CgaCtaId ;  /* 0x0000000000077919 */ /* 0x000e240000008800 */
[----:B0-----:R-:W-:-:S05]  /*0130*/  LEA R6, R7, R6, 0x18 ;  /* 0x0000000607067211 */ /* 0x001fca00078ec0ff */
[----:B------:R-:W-:-:S05]  /*0140*/  IMAD R6, R9, 0x48, R6 ;  /* 0x0000004809067824 */ /* 0x000fca00078e0206 */
[----:B------:R-:W-:-:S05]  /*0150*/  LEA R6, R11, R6, 0x2 ;  /* 0x000000060b067211 */ /* 0x000fca00078e10ff */
[----:B--2---:R0:W-:Y:S04]  /*0160*/  @!P0 STS [R6], R5 ;  /* 0x0000000506008388 */ /* 0x0041e80000000800 */
[----:B------:R0:W-:Y:S01]  /*0170*/  @P0 STS [R6], RZ ;  /* 0x000000ff06000388 */ /* 0x0001e20000000800 */
[----:B------:R-:W-:Y:S06]  /*0180*/  BAR.SYNC.DEFER_BLOCKING 0x0 ;  /* 0x0000000000007b1d */ /* 0x000fec0000010000 */
[----:B------:R-:W-:Y:S05]  /*0190*/  @P1 EXIT ;  /* 0x000000000000194d */ /* 0x000fea0003800000 */
[----:B------:R-:W-:-:S04]  /*01a0*/  ISETP.GT.U32.AND P0, PT, R11, 0x10, PT ;  /* 0x000000100b00780c */ /* 0x000fc80003f04070 */
[----:B------:R-:W-:-:S04]  /*01b0*/  ISETP.GT.U32.OR P0, PT, R0, 0xf, P0 ;  /* 0x0000000f0000780c */ /* 0x000fc80000704470 */
[----:B------:R-:W-:-:S13]  /*01c0*/  ISETP.EQ.OR P0, PT, R11, RZ, P0 ;  /* 0x000000ff0b00720c */ /* 0x000fda0000702670 */
[----:B------:R-:W-:Y:S05]  /*01d0*/  @P0 EXIT ;  /* 0x000000000000094d */ /* 0x000fea0003800000 */
[----:B------:R-:W1:Y:S01]  /*01e0*/  LDS R0, [R6+-0x4c] ;  /* 0xffffb40006007984 */ /* 0x000e620000000800 */
[----:B------:R-:W1:Y:S01]  /*01f0*/  LDCU.128 UR8, c[0x3][URZ] ;  /* 0x00c00000ff0877ac */ /* 0x000e620008000c00 */
[----:B------:R-:W-:Y:S02]  /*0200*/  IMAD R3, R3, 0x5, R2 ;  /* 0x0000000503037824 */ /* 0x000fe400078e0202 */
[----:B0-----:R-:W0:Y:S01]  /*0210*/  LDS R5, [R6+-0x48] ;  /* 0xffffb80006057984 */ /* 0x001e220000000800 */
[----:B------:R-:W2:Y:S03]  /*0220*/  LDCU.128 UR12, c[0x3][0x10] ;  /* 0x00c00200ff0c77ac */ /* 0x000ea60008000c00 */
[----:B------:R-:W3:Y:S01]  /*0230*/  LDS R7, [R6+-0x44] ;  /* 0xffffbc0006077984 */ /* 0x000ee20000000800 */
[----:B------:R-:W4:Y:S03]  /*0240*/  LDCU UR6, c[0x3][0x20] ;  /* 0x00c00400ff0677ac */ /* 0x000f260008000800 */
[----:B------:R-:W5:Y:S04]  /*0250*/  LDS R9, [R6+-0x4] ;  /* 0xfffffc0006097984 */ /* 0x000f680000000800 */
[----:B------:R-:W2:Y:S04]  /*0260*/  LDS R11, [R6] ;  /* 0x00000000060b7984 */ /* 0x000ea80000000800 */
[----:B------:R-:W4:Y:S04]  /*0270*/  LDS R13, [R6+0x4] ;  /* 0x00000400060d7984 */ /* 0x000f280000000800 */
[----:B------:R-:W4:Y:S04]  /*0280*/  LDS R15, [R6+0x44] ;  /* 0x00004400060f7984 */ /* 0x000f280000000800 */
[----:B------:R-:W4:Y:S04]  /*0290*/  LDS R17, [R6+0x48] ;  /* 0x0000480006117984 */ /* 0x000f280000000800 */
[----:B------:R-:W4:Y:S01]  /*02a0*/  LDS R19, [R6+0x4c] ;  /* 0x00004c0006137984 */ /* 0x000f220000000800 */
[----:B-1----:R-:W-:-:S04]  /*02b0*/  FFMA R0, R0, UR8, RZ ;  /* 0x0000000800007c23 */ /* 0x002fc800080000ff */
[----:B0-----:R-:W-:Y:S02]  /*02c0*/  FFMA R0, R5, UR9, R0 ;  /* 0x0000000905007c23 */ /* 0x001fe40008000000 */
[----:B------:R-:W0:Y:S02]  /*02d0*/  LDC.64 R4, c[0x0][0x388] ;  /* 0x0000e200ff047b82 */ /* 0x000e240000000a00 */
[----:B---3--:R-:W-:-:S04]  /*02e0*/  FFMA R0, R7, UR10, R0 ;  /* 0x0000000a07007c23 */ /* 0x008fc80008000000 */
[----:B-----5:R-:W-:-:S04]  /*02f0*/  FFMA R0, R9, UR11, R0 ;  /* 0x0000000b09007c23 */ /* 0x020fc80008000000 */
[----:B--2---:R-:W-:-:S04]  /*0300*/  FFMA R0, R11, UR12, R0 ;  /* 0x0000000c0b007c23 */ /* 0x004fc80008000000 */
[----:B----4-:R-:W-:-:S04]  /*0310*/  FFMA R0, R13, UR13, R0 ;  /* 0x0000000d0d007c23 */ /* 0x010fc80008000000 */
[----:B------:R-:W-:-:S04]  /*0320*/  FFMA R0, R15, UR14, R0 ;  /* 0x0000000e0f007c23 */ /* 0x000fc80008000000 */
[----:B------:R-:W-:Y:S01]  /*0330*/  FFMA R0, R17, UR15, R0 ;  /* 0x0000000f11007c23 */ /* 0x000fe20008000000 */
[----:B0-----:R-:W-:-:S04]  /*0340*/  IMAD.WIDE.U32 R4, R3, 0x4, R4 ;  /* 0x0000000403047825 */ /* 0x001fc800078e0004 */
[----:B------:R-:W-:-:S05]  /*0350*/  FFMA R19, R19, UR6, R0 ;  /* 0x0000000613137c23 */ /* 0x000fca0008000000 */
[----:B------:R-:W-:Y:S01]  /*0360*/  STG.E desc[UR4][R4.64], R19 ;  /* 0x0000001304007986 */ /* 0x000fe2000c101904 */
[----:B------:R-:W-:Y:S05]  /*0370*/  EXIT ;  /* 0x000000000000794d */ /* 0x000fea0003800000 */
.L_x_0:
[----:B------:R-:W-:-:S00]  /*0380*/  BRA `(.L_x_0) ;  /* 0xfffffffc00fc7947 */ /* 0x000fc0000383ffff */
[----:B------:R-:W-:-:S00]  /*0390*/  NOP ;  /* 0x0000000000007918 */ /* 0x000fc00000000000 */
        /* <DEDUP_REMOVED lines=14> */
.L_x_1:


//--------------------- .nv.shared._Z6conv2DPfS_  --------------------------
	.section	.nv.shared._Z6conv2DPfS_,"aw",@nobits
	.sectionflags	@""
	.align	4
.nv.shared._Z6conv2DPfS_:
	.zero		2320


//--------------------- .nv.shared.reserved.0     --------------------------
	.section	.nv.shared.reserved.0,"aw",@nobits
	.weak		__nv_reservedSMEM_offset_0_alias
	.size		__nv_reservedSMEM_offset_0_alias, 0, 64
	.other		__nv_reservedSMEM_offset_0_alias,@"STO_CUDA_RESERVED_SHARED STV_DEFAULT"
__nv_reservedSMEM_offset_0_alias:
	.zero		0
	.zero		64


//--------------------- .nv.constant0._Z6conv2DPfS_ --------------------------
	.section	.nv.constant0._Z6conv2DPfS_,"a",@progbits
	.sectionflags	@""
	.align	4
.nv.constant0._Z6conv2DPfS_:
	.zero		912


//--------------------- SYMBOLS --------------------------

	.type		.nv.reservedSmem.offset0,@object
	.size		.nv.reservedSmem.offset0,0x4
	.type		.nv.reservedSmem.cap,@object
	.size		.nv.reservedSmem.cap,0x4
